//
// Generated by NVIDIA NVVM Compiler
//
// Compiler Build ID: CL-36424714
// Cuda compilation tools, release 13.0, V13.0.88
// Based on NVVM 20.0.0
//

.version 9.0
.target sm_100
.address_size 64

	// .globl	_Z10matrixMultPiS_S_iii

.visible .entry _Z10matrixMultPiS_S_iii(
	.param .u64 .ptr .align 1 _Z10matrixMultPiS_S_iii_param_0,
	.param .u64 .ptr .align 1 _Z10matrixMultPiS_S_iii_param_1,
	.param .u64 .ptr .align 1 _Z10matrixMultPiS_S_iii_param_2,
	.param .u32 _Z10matrixMultPiS_S_iii_param_3,
	.param .u32 _Z10matrixMultPiS_S_iii_param_4,
	.param .u32 _Z10matrixMultPiS_S_iii_param_5
)
{
	.reg .pred 	%p<13>;
	.reg .b32 	%r<109>;
	.reg .b64 	%rd<53>;

	ld.param.u64 	%rd7, [_Z10matrixMultPiS_S_iii_param_0];
	ld.param.u64 	%rd8, [_Z10matrixMultPiS_S_iii_param_1];
	ld.param.u64 	%rd6, [_Z10matrixMultPiS_S_iii_param_2];
	ld.param.u32 	%r32, [_Z10matrixMultPiS_S_iii_param_3];
	ld.param.u32 	%r30, [_Z10matrixMultPiS_S_iii_param_4];
	ld.param.u32 	%r31, [_Z10matrixMultPiS_S_iii_param_5];
	cvta.to.global.u64 	%rd1, %rd8;
	cvta.to.global.u64 	%rd2, %rd7;
	mov.u32 	%r34, %ctaid.x;
	mov.u32 	%r35, %ntid.x;
	mov.u32 	%r36, %tid.x;
	mad.lo.s32 	%r1, %r34, %r35, %r36;
	mov.u32 	%r37, %ctaid.y;
	mov.u32 	%r38, %ntid.y;
	mov.u32 	%r39, %tid.y;
	mad.lo.s32 	%r40, %r37, %r38, %r39;
	setp.ge.s32 	%p1, %r1, %r31;
	setp.ge.s32 	%p2, %r40, %r32;
	or.pred  	%p3, %p1, %p2;
	@%p3 bra 	$L__BB0_14;
	setp.lt.s32 	%p4, %r30, 1;
	mov.b32 	%r108, 0;
	@%p4 bra 	$L__BB0_13;
	mul.lo.s32 	%r3, %r30, %r40;
	and.b32  	%r4, %r30, 7;
	setp.lt.u32 	%p5, %r30, 8;
	mov.b32 	%r103, 0;
	mov.u32 	%r108, %r103;
	@%p5 bra 	$L__BB0_5;
	and.b32  	%r103, %r30, 2147483640;
	neg.s32 	%r97, %r103;
	shl.b32 	%r7, %r31, 3;
	mul.wide.u32 	%rd9, %r3, 4;
	add.s64 	%rd10, %rd9, %rd2;
	add.s64 	%rd52, %rd10, 16;
	mov.b32 	%r108, 0;
	mul.wide.s32 	%rd13, %r31, 4;
	mov.u32 	%r96, %r1;
$L__BB0_4:
	.pragma "nounroll";
	ld.global.u32 	%r45, [%rd52+-16];
	mul.wide.s32 	%rd11, %r96, 4;
	add.s64 	%rd12, %rd1, %rd11;
	ld.global.u32 	%r46, [%rd12];
	mad.lo.s32 	%r47, %r46, %r45, %r108;
	ld.global.u32 	%r48, [%rd52+-12];
	add.s64 	%rd14, %rd12, %rd13;
	ld.global.u32 	%r49, [%rd14];
	mad.lo.s32 	%r50, %r49, %r48, %r47;
	ld.global.u32 	%r51, [%rd52+-8];
	add.s64 	%rd15, %rd14, %rd13;
	ld.global.u32 	%r52, [%rd15];
	mad.lo.s32 	%r53, %r52, %r51, %r50;
	ld.global.u32 	%r54, [%rd52+-4];
	add.s64 	%rd16, %rd15, %rd13;
	ld.global.u32 	%r55, [%rd16];
	mad.lo.s32 	%r56, %r55, %r54, %r53;
	ld.global.u32 	%r57, [%rd52];
	add.s64 	%rd17, %rd16, %rd13;
	ld.global.u32 	%r58, [%rd17];
	mad.lo.s32 	%r59, %r58, %r57, %r56;
	ld.global.u32 	%r60, [%rd52+4];
	add.s64 	%rd18, %rd17, %rd13;
	ld.global.u32 	%r61, [%rd18];
	mad.lo.s32 	%r62, %r61, %r60, %r59;
	ld.global.u32 	%r63, [%rd52+8];
	add.s64 	%rd19, %rd18, %rd13;
	ld.global.u32 	%r64, [%rd19];
	mad.lo.s32 	%r65, %r64, %r63, %r62;
	ld.global.u32 	%r66, [%rd52+12];
	add.s64 	%rd20, %rd19, %rd13;
	ld.global.u32 	%r67, [%rd20];
	mad.lo.s32 	%r108, %r67, %r66, %r65;
	add.s32 	%r97, %r97, 8;
	add.s32 	%r96, %r96, %r7;
	add.s64 	%rd52, %rd52, 32;
	setp.ne.s32 	%p6, %r97, 0;
	@%p6 bra 	$L__BB0_4;
$L__BB0_5:
	setp.eq.s32 	%p7, %r4, 0;
	@%p7 bra 	$L__BB0_13;
	and.b32  	%r17, %r30, 3;
	setp.lt.u32 	%p8, %r4, 4;
	@%p8 bra 	$L__BB0_8;
	add.s32 	%r69, %r103, %r3;
	mul.wide.u32 	%rd21, %r69, 4;
	add.s64 	%rd22, %rd2, %rd21;
	ld.global.u32 	%r70, [%rd22];
	mad.lo.s32 	%r71, %r103, %r31, %r1;
	mul.wide.s32 	%rd23, %r71, 4;
	add.s64 	%rd24, %rd1, %rd23;
	ld.global.u32 	%r72, [%rd24];
	mad.lo.s32 	%r73, %r72, %r70, %r108;
	cvt.u64.u32 	%rd25, %r3;
	cvt.u64.u32 	%rd26, %r103;
	add.s64 	%rd27, %rd26, %rd25;
	shl.b64 	%rd28, %rd27, 2;
	add.s64 	%rd29, %rd2, %rd28;
	ld.global.u32 	%r74, [%rd29+4];
	mul.wide.s32 	%rd30, %r31, 4;
	add.s64 	%rd31, %rd24, %rd30;
	ld.global.u32 	%r75, [%rd31];
	mad.lo.s32 	%r76, %r75, %r74, %r73;
	ld.global.u32 	%r77, [%rd29+8];
	add.s64 	%rd32, %rd31, %rd30;
	ld.global.u32 	%r78, [%rd32];
	mad.lo.s32 	%r79, %r78, %r77, %r76;
	ld.global.u32 	%r80, [%rd29+12];
	add.s64 	%rd33, %rd32, %rd30;
	ld.global.u32 	%r81, [%rd33];
	mad.lo.s32 	%r108, %r81, %r80, %r79;
	add.s32 	%r103, %r103, 4;
$L__BB0_8:
	setp.eq.s32 	%p9, %r17, 0;
	@%p9 bra 	$L__BB0_13;
	setp.eq.s32 	%p10, %r17, 1;
	@%p10 bra 	$L__BB0_11;
	add.s32 	%r83, %r103, %r3;
	mul.wide.u32 	%rd34, %r83, 4;
	add.s64 	%rd35, %rd2, %rd34;
	ld.global.u32 	%r84, [%rd35];
	mad.lo.s32 	%r85, %r103, %r31, %r1;
	mul.wide.s32 	%rd36, %r85, 4;
	add.s64 	%rd37, %rd1, %rd36;
	ld.global.u32 	%r86, [%rd37];
	mad.lo.s32 	%r87, %r86, %r84, %r108;
	cvt.u64.u32 	%rd38, %r3;
	cvt.u64.u32 	%rd39, %r103;
	add.s64 	%rd40, %rd39, %rd38;
	shl.b64 	%rd41, %rd40, 2;
	add.s64 	%rd42, %rd2, %rd41;
	ld.global.u32 	%r88, [%rd42+4];
	mul.wide.s32 	%rd43, %r31, 4;
	add.s64 	%rd44, %rd37, %rd43;
	ld.global.u32 	%r89, [%rd44];
	mad.lo.s32 	%r108, %r89, %r88, %r87;
	add.s32 	%r103, %r103, 2;
$L__BB0_11:
	and.b32  	%r90, %r30, 1;
	setp.eq.b32 	%p11, %r90, 1;
	not.pred 	%p12, %p11;
	@%p12 bra 	$L__BB0_13;
	add.s32 	%r91, %r103, %r3;
	mul.wide.u32 	%rd45, %r91, 4;
	add.s64 	%rd46, %rd2, %rd45;
	ld.global.u32 	%r92, [%rd46];
	mad.lo.s32 	%r93, %r103, %r31, %r1;
	mul.wide.s32 	%rd47, %r93, 4;
	add.s64 	%rd48, %rd1, %rd47;
	ld.global.u32 	%r94, [%rd48];
	mad.lo.s32 	%r108, %r94, %r92, %r108;
$L__BB0_13:
	mad.lo.s32 	%r95, %r31, %r40, %r1;
	cvta.to.global.u64 	%rd49, %rd6;
	mul.wide.s32 	%rd50, %r95, 4;
	add.s64 	%rd51, %rd49, %rd50;
	st.global.u32 	[%rd51], %r108;
$L__BB0_14:
	ret;

}


// ===== COMPILED SASS (sm_100) =====

	.target	sm_100

	.elftype	@"ET_EXEC"


//--------------------- .note.nv.tkinfo           --------------------------
	.section	.note.nv.tkinfo,"",@"SHT_NOTE"
	.sectionflags	@"SHF_NOTE_NV_TKINFO"
	.tkinfo
        /*0018*/ 	.word	0x00000002
        /*0030*/ 	.string	""
        /*0030*/ 	.string	"ptxas"
        /*0030*/ 	.string	"Cuda compilation tools, release 13.0, V13.0.88"
        /*0030*/ 	.string	"Build cuda_13.0.r13.0/compiler.36424714_0"
        /*0030*/ 	.string	"-arch sm_100 -m 64 "



//--------------------- .note.nv.cuinfo           --------------------------
	.section	.note.nv.cuinfo,"",@"SHT_NOTE"
	.sectionflags	@"SHF_NOTE_NV_CUINFO"
        /*0018*/ 	.short	0x0002
        /*001a*/ 	.short	0x0064
        /*001c*/ 	.short	0x0082
	.zero		2


//--------------------- .nv.info                  --------------------------
	.section	.nv.info,"",@"SHT_CUDA_INFO"
	.align	4


	//----- nvinfo : EIATTR_REGCOUNT
	.align		4
        /*0000*/ 	.byte	0x04, 0x2f
        /*0002*/ 	.short	(.L_1 - .L_0)
	.align		4
.L_0:
        /*0004*/ 	.word	index@(_Z10matrixMultPiS_S_iii)
        /*0008*/ 	.word	0x00000020


	//----- nvinfo : EIATTR_FRAME_SIZE
	.align		4
.L_1:
        /*000c*/ 	.byte	0x04, 0x11
        /*000e*/ 	.short	(.L_3 - .L_2)
	.align		4
.L_2:
        /*0010*/ 	.word	index@(_Z10matrixMultPiS_S_iii)
        /*0014*/ 	.word	0x00000000


	//----- nvinfo : EIATTR_MIN_STACK_SIZE
	.align		4
.L_3:
        /*0018*/ 	.byte	0x04, 0x12
        /*001a*/ 	.short	(.L_5 - .L_4)
	.align		4
.L_4:
        /*001c*/ 	.word	index@(_Z10matrixMultPiS_S_iii)
        /*0020*/ 	.word	0x00000000
.L_5:


//--------------------- .nv.compat                --------------------------
	.section	.nv.compat,"",@"SHT_CUDA_COMPAT_INFO"
	.align	4
        /*0000*/ 	.byte	0x02, 0x09, 0x00, 0x00, 0x02, 0x02, 0x01, 0x00, 0x02, 0x05, 0x05, 0x00, 0x03, 0x07, 0x01, 0x01
        /*0010*/ 	.byte	0x02, 0x03, 0x00, 0x00, 0x02, 0x06, 0x01, 0x00, 0x04, 0x0b, 0x08, 0x00, 0x09, 0x00, 0x00, 0x00
        /*0020*/ 	.byte	0x00, 0x00, 0x00, 0x00


//--------------------- .nv.info._Z10matrixMultPiS_S_iii --------------------------
	.section	.nv.info._Z10matrixMultPiS_S_iii,"",@"SHT_CUDA_INFO"
	.sectionflags	@""
	.align	4


	//----- nvinfo : EIATTR_CUDA_API_VERSION
	.align		4
        /*0000*/ 	.byte	0x04, 0x37
        /*0002*/ 	.short	(.L_7 - .L_6)
.L_6:
        /*0004*/ 	.word	0x00000082


	//----- nvinfo : EIATTR_KPARAM_INFO
	.align		4
.L_7:
        /*0008*/ 	.byte	0x04, 0x17
        /*000a*/ 	.short	(.L_9 - .L_8)
.L_8:
        /*000c*/ 	.word	0x00000000
        /*0010*/ 	.short	0x0005
        /*0012*/ 	.short	0x0020
        /*0014*/ 	.byte	0x00, 0xf0, 0x11, 0x00


	//----- nvinfo : EIATTR_KPARAM_INFO
	.align		4
.L_9:
        /*0018*/ 	.byte	0x04, 0x17
        /*001a*/ 	.short	(.L_11 - .L_10)
.L_10:
        /*001c*/ 	.word	0x00000000
        /*0020*/ 	.short	0x0004
        /*0022*/ 	.short	0x001c
        /*0024*/ 	.byte	0x00, 0xf0, 0x11, 0x00


	//----- nvinfo : EIATTR_KPARAM_INFO
	.align		4
.L_11:
        /*0028*/ 	.byte	0x04, 0x17
        /*002a*/ 	.short	(.L_13 - .L_12)
.L_12:
        /*002c*/ 	.word	0x00000000
        /*0030*/ 	.short	0x0003
        /*0032*/ 	.short	0x0018
        /*0034*/ 	.byte	0x00, 0xf0, 0x11, 0x00


	//----- nvinfo : EIATTR_KPARAM_INFO
	.align		4
.L_13:
        /*0038*/ 	.byte	0x04, 0x17
        /*003a*/ 	.short	(.L_15 - .L_14)
.L_14:
        /*003c*/ 	.word	0x00000000
        /*0040*/ 	.short	0x0002
        /*0042*/ 	.short	0x0010
        /*0044*/ 	.byte	0x00, 0xf5, 0x21, 0x00


	//----- nvinfo : EIATTR_KPARAM_INFO
	.align		4
.L_15:
        /*0048*/ 	.byte	0x04, 0x17
        /*004a*/ 	.short	(.L_17 - .L_16)
.L_16:
        /*004c*/ 	.word	0x00000000
        /*0050*/ 	.short	0x0001
        /*0052*/ 	.short	0x0008
        /*0054*/ 	.byte	0x00, 0xf5, 0x21, 0x00


	//----- nvinfo : EIATTR_KPARAM_INFO
	.align		4
.L_17:
        /*0058*/ 	.byte	0x04, 0x17
        /*005a*/ 	.short	(.L_19 - .L_18)
.L_18:
        /*005c*/ 	.word	0x00000000
        /*0060*/ 	.short	0x0000
        /*0062*/ 	.short	0x0000
        /*0064*/ 	.byte	0x00, 0xf5, 0x21, 0x00


	//----- nvinfo : EIATTR_SPARSE_MMA_MASK
	.align		4
.L_19:
        /*0068*/ 	.byte	0x03, 0x50
        /*006a*/ 	.short	0x0000


	//----- nvinfo : EIATTR_MAXREG_COUNT
	.align		4
        /*006c*/ 	.byte	0x03, 0x1b
        /*006e*/ 	.short	0x00ff


	//----- nvinfo : EIATTR_MERCURY_ISA_VERSION
	.align		4
        /*0070*/ 	.byte	0x03, 0x5f
        /*0072*/ 	.short	0x0101


	//----- nvinfo : EIATTR_VRC_CTA_INIT_COUNT
	.align		4
        /*0074*/ 	.byte	0x02, 0x4a
	.zero		1
	.zero		1


	//----- nvinfo : EIATTR_EXIT_INSTR_OFFSETS
	.align		4
        /*0078*/ 	.byte	0x04, 0x1c
        /*007a*/ 	.short	(.L_21 - .L_20)


	//   ....[0]....
.L_20:
        /*007c*/ 	.word	0x000000d0


	//   ....[1]....
        /*0080*/ 	.word	0x000008e0


	//----- nvinfo : EIATTR_CBANK_PARAM_SIZE
	.align		4
.L_21:
        /*0084*/ 	.byte	0x03, 0x19
        /*0086*/ 	.short	0x0024


	//----- nvinfo : EIATTR_PARAM_CBANK
	.align		4
        /*0088*/ 	.byte	0x04, 0x0a
        /*008a*/ 	.short	(.L_23 - .L_22)
	.align		4
.L_22:
        /*008c*/ 	.word	index@(.nv.constant0._Z10matrixMultPiS_S_iii)
        /*0090*/ 	.short	0x0380
        /*0092*/ 	.short	0x0024


	//----- nvinfo : EIATTR_SW_WAR
	.align		4
.L_23:
        /*0094*/ 	.byte	0x04, 0x36
        /*0096*/ 	.short	(.L_25 - .L_24)
.L_24:
        /*0098*/ 	.word	0x00000008
.L_25:


//--------------------- .nv.callgraph             --------------------------
	.section	.nv.callgraph,"",@"SHT_CUDA_CALLGRAPH"
	.align	4
	.sectionentsize	8
	.align		4
        /*0000*/ 	.word	0x00000000
	.align		4
        /*0004*/ 	.word	0xffffffff
	.align		4
        /*0008*/ 	.word	0x00000000
	.align		4
        /*000c*/ 	.word	0xfffffffe
	.align		4
        /*0010*/ 	.word	0x00000000
	.align		4
        /*0014*/ 	.word	0xfffffffd
	.align		4
        /*0018*/ 	.word	0x00000000
	.align		4
        /*001c*/ 	.word	0xfffffffc


//--------------------- .text._Z10matrixMultPiS_S_iii --------------------------
	.section	.text._Z10matrixMultPiS_S_iii,"ax",@progbits
	.align	128
        .global         _Z10matrixMultPiS_S_iii
        .type           _Z10matrixMultPiS_S_iii,@function
        .size           _Z10matrixMultPiS_S_iii,(.L_x_5 - _Z10matrixMultPiS_S_iii)
        .other          _Z10matrixMultPiS_S_iii,@"STO_CUDA_ENTRY STV_DEFAULT"
_Z10matrixMultPiS_S_iii:
.text._Z10matrixMultPiS_S_iii:
[----:B------:R-:W-:Y:S01]  /*0000*/  LDC R1, c[0x0][0x37c] ;  /* 0x0000df00ff017b82 */ /* 0x000fe20000000800 */
[----:B------:R-:W0:Y:S07]  /*0010*/  S2R R5, SR_TID.Y ;  /* 0x0000000000057919 */ /* 0x000e2e0000002200 */
[----:B------:R-:W1:Y:S01]  /*0020*/  LDC R16, c[0x0][0x360] ;  /* 0x0000d800ff107b82 */ /* 0x000e620000000800 */
[----:B------:R-:W2:Y:S01]  /*0030*/  LDCU UR6, c[0x0][0x398] ;  /* 0x00007300ff0677ac */ /* 0x000ea20008000800 */
[----:B------:R-:W1:Y:S06]  /*0040*/  S2R R3, SR_TID.X ;  /* 0x0000000000037919 */ /* 0x000e6c0000002100 */
[----:B------:R-:W0:Y:S08]  /*0050*/  S2UR UR5, SR_CTAID.Y ;  /* 0x00000000000579c3 */ /* 0x000e300000002600 */
[----:B------:R-:W0:Y:S08]  /*0060*/  LDC R0, c[0x0][0x364] ;  /* 0x0000d900ff007b82 */ /* 0x000e300000000800 */
[----:B------:R-:W1:Y:S08]  /*0070*/  S2UR UR4, SR_CTAID.X ;  /* 0x00000000000479c3 */ /* 0x000e700000002500 */
[----:B------:R-:W3:Y:S01]  /*0080*/  LDC R17, c[0x0][0x3a0] ;  /* 0x0000e800ff117b82 */ /* 0x000ee20000000800 */
[----:B0-----:R-:W-:-:S05]  /*0090*/  IMAD R0, R0, UR5, R5 ;  /* 0x0000000500007c24 */ /* 0x001fca000f8e0205 */
[----:B--2---:R-:W-:Y:S01]  /*00a0*/  ISETP.GE.AND P0, PT, R0, UR6, PT ;  /* 0x0000000600007c0c */ /* 0x004fe2000bf06270 */
[----:B-1----:R-:W-:-:S05]  /*00b0*/  IMAD R16, R16, UR4, R3 ;  /* 0x0000000410107c24 */ /* 0x002fca000f8e0203 */
[----:B---3--:R-:W-:-:S13]  /*00c0*/  ISETP.GE.OR P0, PT, R16, R17, P0 ;  /* 0x000000111000720c */ /* 0x008fda0000706670 */
[----:B------:R-:W-:Y:S05]  /*00d0*/  @P0 EXIT ;  /* 0x000000000000094d */ /* 0x000fea0003800000 */
[----:B------:R-:W0:Y:S01]  /*00e0*/  LDC R19, c[0x0][0x39c] ;  /* 0x0000e700ff137b82 */ /* 0x000e220000000800 */
[----:B------:R-:W1:Y:S01]  /*00f0*/  LDCU.64 UR4, c[0x0][0x358] ;  /* 0x00006b00ff0477ac */ /* 0x000e620008000a00 */
[----:B------:R-:W-:Y:S01]  /*0100*/  HFMA2 R24, -RZ, RZ, 0, 0 ;  /* 0x00000000ff187431 */ /* 0x000fe200000001ff */
[----:B0-----:R-:W-:-:S13]  /*0110*/  ISETP.GE.AND P0, PT, R19, 0x1, PT ;  /* 0x000000011300780c */ /* 0x001fda0003f06270 */
[----:B-1----:R-:W-:Y:S05]  /*0120*/  @!P0 BRA `(.L_x_0) ;  /* 0x0000000400dc8947 */ /* 0x002fea0003800000 */
[C---:B------:R-:W-:Y:S01]  /*0130*/  ISETP.GE.U32.AND P1, PT, R19.reuse, 0x8, PT ;  /* 0x000000081300780c */ /* 0x040fe20003f26070 */
[----:B------:R-:W-:Y:S01]  /*0140*/  IMAD R20, R0, R19, RZ ;  /* 0x0000001300147224 */ /* 0x000fe200078e02ff */
[----:B------:R-:W-:Y:S02]  /*0150*/  LOP3.LUT R27, R19, 0x7, RZ, 0xc0, !PT ;  /* 0x00000007131b7812 */ /* 0x000fe400078ec0ff */
[----:B------:R-:W-:Y:S02]  /*0160*/  MOV R21, RZ ;  /* 0x000000ff00157202 */ /* 0x000fe40000000f00 */
[----:B------:R-:W-:Y:S02]  /*0170*/  ISETP.NE.AND P0, PT, R27, RZ, PT ;  /* 0x000000ff1b00720c */ /* 0x000fe40003f05270 */
[----:B------:R-:W-:-:S05]  /*0180*/  MOV R24, RZ ;  /* 0x000000ff00187202 */ /* 0x000fca0000000f00 */
[----:B------:R-:W-:Y:S06]  /*0190*/  @!P1 BRA `(.L_x_1) ;  /* 0x0000000000c09947 */ /* 0x000fec0003800000 */
[----:B------:R-:W0:Y:S01]  /*01a0*/  LDC.64 R2, c[0x0][0x380] ;  /* 0x0000e000ff027b82 */ /* 0x000e220000000a00 */
[----:B------:R-:W-:Y:S02]  /*01b0*/  LOP3.LUT R21, R19, 0x7ffffff8, RZ, 0xc0, !PT ;  /* 0x7ffffff813157812 */ /* 0x000fe400078ec0ff */
[----:B------:R-:W-:Y:S02]  /*01c0*/  MOV R24, RZ ;  /* 0x000000ff00187202 */ /* 0x000fe40000000f00 */
[----:B------:R-:W-:Y:S02]  /*01d0*/  MOV R18, R16 ;  /* 0x0000001000127202 */ /* 0x000fe40000000f00 */
[----:B------:R-:W-:Y:S01]  /*01e0*/  IADD3 R22, PT, PT, -R21, RZ, RZ ;  /* 0x000000ff15167210 */ /* 0x000fe20007ffe1ff */
[----:B0-----:R-:W-:-:S03]  /*01f0*/  IMAD.WIDE.U32 R2, R20, 0x4, R2 ;  /* 0x0000000414027825 */ /* 0x001fc600078e0002 */
[----:B------:R-:W-:-:S04]  /*0200*/  IADD3 R4, P1, PT, R2, 0x10, RZ ;  /* 0x0000001002047810 */ /* 0x000fc80007f3e0ff */
[----:B------:R-:W-:-:S09]  /*0210*/  IADD3.X R3, PT, PT, RZ, R3, RZ, P1, !PT ;  /* 0x00000003ff037210 */ /* 0x000fd20000ffe4ff */
.L_x_2:
[----:B------:R-:W0:Y:S01]  /*0220*/  LDC.64 R14, c[0x0][0x388] ;  /* 0x0000e200ff0e7b82 */ /* 0x000e220000000a00 */
[----:B------:R-:W-:-:S05]  /*0230*/  MOV R2, R4 ;  /* 0x0000000400027202 */ /* 0x000fca0000000f00 */
[----:B------:R-:W2:Y:S04]  /*0240*/  LDG.E R25, desc[UR4][R2.64+-0x10] ;  /* 0xfffff00402197981 */ /* 0x000ea8000c1e1900 */
[----:B------:R-:W3:Y:S04]  /*0250*/  LDG.E R23, desc[UR4][R2.64+-0xc] ;  /* 0xfffff40402177981 */ /* 0x000ee8000c1e1900 */
[----:B------:R-:W4:Y:S04]  /*0260*/  LDG.E R29, desc[UR4][R2.64+-0x8] ;  /* 0xfffff804021d7981 */ /* 0x000f28000c1e1900 */
[----:B------:R-:W5:Y:S01]  /*0270*/  LDG.E R28, desc[UR4][R2.64+-0x4] ;  /* 0xfffffc04021c7981 */ /* 0x000f62000c1e1900 */
[----:B0-----:R-:W-:-:S05]  /*0280*/  IMAD.WIDE R14, R18, 0x4, R14 ;  /* 0x00000004120e7825 */ /* 0x001fca00078e020e */
[----:B------:R0:W2:Y:S01]  /*0290*/  LDG.E R26, desc[UR4][R14.64] ;  /* 0x000000040e1a7981 */ /* 0x0000a2000c1e1900 */
[----:B------:R-:W-:-:S04]  /*02a0*/  IMAD.WIDE R12, R17, 0x4, R14 ;  /* 0x00000004110c7825 */ /* 0x000fc800078e020e */
[C---:B------:R-:W-:Y:S02]  /*02b0*/  IMAD.WIDE R4, R17.reuse, 0x4, R12 ;  /* 0x0000000411047825 */ /* 0x040fe400078e020c */
[----:B------:R-:W3:Y:S02]  /*02c0*/  LDG.E R12, desc[UR4][R12.64] ;  /* 0x000000040c0c7981 */ /* 0x000ee4000c1e1900 */
[C---:B------:R-:W-:Y:S02]  /*02d0*/  IMAD.WIDE R8, R17.reuse, 0x4, R4 ;  /* 0x0000000411087825 */ /* 0x040fe400078e0204 */
[----:B------:R-:W4:Y:S02]  /*02e0*/  LDG.E R4, desc[UR4][R4.64] ;  /* 0x0000000404047981 */ /* 0x000f24000c1e1900 */
[C---:B------:R-:W-:Y:S02]  /*02f0*/  IMAD.WIDE R6, R17.reuse, 0x4, R8 ;  /* 0x0000000411067825 */ /* 0x040fe400078e0208 */
[----:B------:R-:W5:Y:S02]  /*0300*/  LDG.E R8, desc[UR4][R8.64] ;  /* 0x0000000408087981 */ /* 0x000f64000c1e1900 */
[----:B------:R-:W-:-:S02]  /*0310*/  IMAD.WIDE R10, R17, 0x4, R6 ;  /* 0x00000004110a7825 */ /* 0x000fc400078e0206 */
[----:B------:R-:W5:Y:S04]  /*0320*/  LDG.E R5, desc[UR4][R2.64] ;  /* 0x0000000402057981 */ /* 0x000f68000c1e1900 */
[----:B------:R-:W5:Y:S01]  /*0330*/  LDG.E R6, desc[UR4][R6.64] ;  /* 0x0000000406067981 */ /* 0x000f62000c1e1900 */
[----:B0-----:R-:W-:-:S03]  /*0340*/  IMAD.WIDE R14, R17, 0x4, R10 ;  /* 0x00000004110e7825 */ /* 0x001fc600078e020a */
[----:B------:R-:W5:Y:S04]  /*0350*/  LDG.E R10, desc[UR4][R10.64] ;  /* 0x000000040a0a7981 */ /* 0x000f68000c1e1900 */
[----:B------:R-:W5:Y:S04]  /*0360*/  LDG.E R13, desc[UR4][R14.64] ;  /* 0x000000040e0d7981 */ /* 0x000f68000c1e1900 */
[----:B------:R-:W5:Y:S04]  /*0370*/  LDG.E R7, desc[UR4][R2.64+0x4] ;  /* 0x0000040402077981 */ /* 0x000f68000c1e1900 */
[----:B------:R-:W5:Y:S01]  /*0380*/  LDG.E R9, desc[UR4][R2.64+0xc] ;  /* 0x00000c0402097981 */ /* 0x000f62000c1e1900 */
[----:B--2---:R-:W-:-:S02]  /*0390*/  IMAD R26, R25, R26, R24 ;  /* 0x0000001a191a7224 */ /* 0x004fc400078e0218 */
[----:B------:R-:W-:Y:S02]  /*03a0*/  IMAD.WIDE R24, R17, 0x4, R14 ;  /* 0x0000000411187825 */ /* 0x000fe400078e020e */
[----:B------:R0:W2:Y:S04]  /*03b0*/  LDG.E R14, desc[UR4][R2.64+0x8] ;  /* 0x00000804020e7981 */ /* 0x0000a8000c1e1900 */
[----:B------:R-:W2:Y:S01]  /*03c0*/  LDG.E R24, desc[UR4][R24.64] ;  /* 0x0000000418187981 */ /* 0x000ea2000c1e1900 */
[----:B---3--:R-:W-:Y:S01]  /*03d0*/  IMAD R12, R23, R12, R26 ;  /* 0x0000000c170c7224 */ /* 0x008fe200078e021a */
[----:B------:R-:W-:-:S03]  /*03e0*/  IADD3 R22, PT, PT, R22, 0x8, RZ ;  /* 0x0000000816167810 */ /* 0x000fc60007ffe0ff */
[----:B----4-:R-:W-:Y:S01]  /*03f0*/  IMAD R29, R29, R4, R12 ;  /* 0x000000041d1d7224 */ /* 0x010fe200078e020c */
[----:B------:R-:W-:-:S03]  /*0400*/  ISETP.NE.AND P1, PT, R22, RZ, PT ;  /* 0x000000ff1600720c */ /* 0x000fc60003f25270 */
[----:B-----5:R-:W-:Y:S01]  /*0410*/  IMAD R8, R28, R8, R29 ;  /* 0x000000081c087224 */ /* 0x020fe200078e021d */
[----:B------:R-:W-:-:S03]  /*0420*/  IADD3 R4, P2, PT, R2, 0x20, RZ ;  /* 0x0000002002047810 */ /* 0x000fc60007f5e0ff */
[----:B------:R-:W-:Y:S01]  /*0430*/  IMAD R5, R5, R6, R8 ;  /* 0x0000000605057224 */ /* 0x000fe200078e0208 */
[----:B0-----:R-:W-:Y:S02]  /*0440*/  IADD3.X R3, PT, PT, RZ, R3, RZ, P2, !PT ;  /* 0x00000003ff037210 */ /* 0x001fe400017fe4ff */
[----:B------:R-:W-:Y:S01]  /*0450*/  LEA R18, R17, R18, 0x3 ;  /* 0x0000001211127211 */ /* 0x000fe200078e18ff */
[----:B------:R-:W-:-:S04]  /*0460*/  IMAD R5, R7, R10, R5 ;  /* 0x0000000a07057224 */ /* 0x000fc800078e0205 */
[----:B--2---:R-:W-:-:S04]  /*0470*/  IMAD R5, R14, R13, R5 ;  /* 0x0000000d0e057224 */ /* 0x004fc800078e0205 */
[----:B------:R-:W-:Y:S01]  /*0480*/  IMAD R24, R9, R24, R5 ;  /* 0x0000001809187224 */ /* 0x000fe200078e0205 */
[----:B------:R-:W-:Y:S06]  /*0490*/  @P1 BRA `(.L_x_2) ;  /* 0xfffffffc00601947 */ /* 0x000fec000383ffff */
.L_x_1:
[----:B------:R-:W-:Y:S05]  /*04a0*/  @!P0 BRA `(.L_x_0) ;  /* 0x0000000000fc8947 */ /* 0x000fea0003800000 */
[----:B------:R-:W-:Y:S02]  /*04b0*/  ISETP.GE.U32.AND P1, PT, R27, 0x4, PT ;  /* 0x000000041b00780c */ /* 0x000fe40003f26070 */
[----:B------:R-:W-:-:S04]  /*04c0*/  LOP3.LUT R14, R19, 0x3, RZ, 0xc0, !PT ;  /* 0x00000003130e7812 */ /* 0x000fc800078ec0ff */
[----:B------:R-:W-:-:S07]  /*04d0*/  ISETP.NE.AND P0, PT, R14, RZ, PT ;  /* 0x000000ff0e00720c */ /* 0x000fce0003f05270 */
[----:B------:R-:W-:Y:S06]  /*04e0*/  @!P1 BRA `(.L_x_3) ;  /* 0x00000000006c9947 */ /* 0x000fec0003800000 */
[----:B------:R-:W0:Y:S01]  /*04f0*/  LDC.64 R4, c[0x0][0x388] ;  /* 0x0000e200ff047b82 */ /* 0x000e220000000a00 */
[----:B------:R-:W1:Y:S01]  /*0500*/  LDCU.64 UR6, c[0x0][0x380] ;  /* 0x00007000ff0677ac */ /* 0x000e620008000a00 */
[----:B------:R-:W-:Y:S01]  /*0510*/  IMAD R7, R21, R17, R16 ;  /* 0x0000001115077224 */ /* 0x000fe200078e0210 */
[CC--:B------:R-:W-:Y:S02]  /*0520*/  IADD3 R3, PT, PT, R20.reuse, R21.reuse, RZ ;  /* 0x0000001514037210 */ /* 0x0c0fe40007ffe0ff */
[----:B------:R-:W-:-:S03]  /*0530*/  IADD3 R8, P1, PT, R20, R21, RZ ;  /* 0x0000001514087210 */ /* 0x000fc60007f3e0ff */
[----:B------:R-:W2:Y:S01]  /*0540*/  LDC.64 R12, c[0x0][0x380] ;  /* 0x0000e000ff0c7b82 */ /* 0x000ea20000000a00 */
[----:B0-----:R-:W-:-:S04]  /*0550*/  IMAD.WIDE R4, R7, 0x4, R4 ;  /* 0x0000000407047825 */ /* 0x001fc800078e0204 */
[----:B------:R-:W-:Y:S02]  /*0560*/  IMAD.WIDE R6, R17, 0x4, R4 ;  /* 0x0000000411067825 */ /* 0x000fe400078e0204 */
[----:B------:R-:W3:Y:S02]  /*0570*/  LDG.E R4, desc[UR4][R4.64] ;  /* 0x0000000404047981 */ /* 0x000ee4000c1e1900 */
[----:B--2---:R-:W-:Y:S01]  /*0580*/  IMAD.WIDE.U32 R12, R3, 0x4, R12 ;  /* 0x00000004030c7825 */ /* 0x004fe200078e000c */
[----:B------:R-:W-:Y:S02]  /*0590*/  IADD3.X R3, PT, PT, RZ, RZ, RZ, P1, !PT ;  /* 0x000000ffff037210 */ /* 0x000fe40000ffe4ff */
[----:B-1----:R-:W-:-:S03]  /*05a0*/  LEA R2, P1, R8, UR6, 0x2 ;  /* 0x0000000608027c11 */ /* 0x002fc6000f8210ff */
[----:B------:R-:W3:Y:S01]  /*05b0*/  LDG.E R13, desc[UR4][R12.64] ;  /* 0x000000040c0d7981 */ /* 0x000ee2000c1e1900 */
[----:B------:R-:W-:Y:S01]  /*05c0*/  LEA.HI.X R3, R8, UR7, R3, 0x2, P1 ;  /* 0x0000000708037c11 */ /* 0x000fe200088f1403 */
[C---:B------:R-:W-:Y:S02]  /*05d0*/  IMAD.WIDE R8, R17.reuse, 0x4, R6 ;  /* 0x0000000411087825 */ /* 0x040fe400078e0206 */
[----:B------:R-:W2:Y:S04]  /*05e0*/  LDG.E R6, desc[UR4][R6.64] ;  /* 0x0000000406067981 */ /* 0x000ea8000c1e1900 */
[----:B------:R-:W2:Y:S01]  /*05f0*/  LDG.E R15, desc[UR4][R2.64+0x4] ;  /* 0x00000404020f7981 */ /* 0x000ea2000c1e1900 */
[----:B------:R-:W-:-:S03]  /*0600*/  IMAD.WIDE R10, R17, 0x4, R8 ;  /* 0x00000004110a7825 */ /* 0x000fc600078e0208 */
[----:B------:R-:W4:Y:S04]  /*0610*/  LDG.E R22, desc[UR4][R8.64] ;  /* 0x0000000408167981 */ /* 0x000f28000c1e1900 */
[----:B------:R-:W4:Y:S04]  /*0620*/  LDG.E R18, desc[UR4][R2.64+0x8] ;  /* 0x0000080402127981 */ /* 0x000f28000c1e1900 */
[----:B------:R-:W5:Y:S04]  /*0630*/  LDG.E R26, desc[UR4][R2.64+0xc] ;  /* 0x00000c04021a7981 */ /* 0x000f68000c1e1900 */
[----:B------:R-:W5:Y:S01]  /*0640*/  LDG.E R10, desc[UR4][R10.64] ;  /* 0x000000040a0a7981 */ /* 0x000f62000c1e1900 */
[----:B------:R-:W-:Y:S01]  /*0650*/  IADD3 R21, PT, PT, R21, 0x4, RZ ;  /* 0x0000000415157810 */ /* 0x000fe20007ffe0ff */
[----:B---3--:R-:W-:-:S04]  /*0660*/  IMAD R24, R13, R4, R24 ;  /* 0x000000040d187224 */ /* 0x008fc800078e0218 */
[----:B--2---:R-:W-:-:S04]  /*0670*/  IMAD R15, R15, R6, R24 ;  /* 0x000000060f0f7224 */ /* 0x004fc800078e0218 */
[----:B----4-:R-:W-:-:S04]  /*0680*/  IMAD R15, R18, R22, R15 ;  /* 0x00000016120f7224 */ /* 0x010fc800078e020f */
[----:B-----5:R-:W-:-:S07]  /*0690*/  IMAD R24, R26, R10, R15 ;  /* 0x0000000a1a187224 */ /* 0x020fce00078e020f */
.L_x_3:
[----:B------:R-:W-:Y:S05]  /*06a0*/  @!P0 BRA `(.L_x_0) ;  /* 0x00000000007c8947 */ /* 0x000fea0003800000 */
[----:B------:R-:W-:Y:S01]  /*06b0*/  ISETP.NE.AND P1, PT, R14, 0x1, PT ;  /* 0x000000010e00780c */ /* 0x000fe20003f25270 */
[----:B------:R-:W0:Y:S01]  /*06c0*/  LDC.64 R10, c[0x0][0x380] ;  /* 0x0000e000ff0a7b82 */ /* 0x000e220000000a00 */
[----:B------:R-:W-:-:S04]  /*06d0*/  LOP3.LUT R19, R19, 0x1, RZ, 0xc0, !PT ;  /* 0x0000000113137812 */ /* 0x000fc800078ec0ff */
[----:B------:R-:W-:-:S03]  /*06e0*/  ISETP.NE.U32.AND P0, PT, R19, 0x1, PT ;  /* 0x000000011300780c */ /* 0x000fc60003f05070 */
[----:B------:R-:W1:Y:S04]  /*06f0*/  LDC.64 R8, c[0x0][0x388] ;  /* 0x0000e200ff087b82 */ /* 0x000e680000000a00 */
[CC--:B------:R-:W-:Y:S02]  /*0700*/  @P1 IADD3 R13, PT, PT, R20.reuse, R21.reuse, RZ ;  /* 0x00000015140d1210 */ /* 0x0c0fe40007ffe0ff */
[----:B------:R-:W-:Y:S02]  /*0710*/  @P1 IADD3 R12, P2, PT, R20, R21, RZ ;  /* 0x00000015140c1210 */ /* 0x000fe40007f5e0ff */
[----:B------:R-:W2:Y:S02]  /*0720*/  @P1 LDC.64 R2, c[0x0][0x380] ;  /* 0x0000e000ff021b82 */ /* 0x000ea40000000a00 */
[----:B------:R-:W-:-:S06]  /*0730*/  @P1 IADD3.X R14, PT, PT, RZ, RZ, RZ, P2, !PT ;  /* 0x000000ffff0e1210 */ /* 0x000fcc00017fe4ff */
[----:B------:R-:W3:Y:S01]  /*0740*/  LDC.64 R4, c[0x0][0x380] ;  /* 0x0000e000ff047b82 */ /* 0x000ee20000000a00 */
[----:B0-----:R-:W-:-:S04]  /*0750*/  @P1 IMAD.WIDE.U32 R10, R13, 0x4, R10 ;  /* 0x000000040d0a1825 */ /* 0x001fc800078e000a */
[C---:B------:R-:W-:Y:S01]  /*0760*/  @P1 IMAD R13, R21.reuse, R17, R16 ;  /* 0x00000011150d1224 */ /* 0x040fe200078e0210 */
[----:B------:R-:W-:Y:S01]  /*0770*/  @P1 IADD3 R21, PT, PT, R21, 0x2, RZ ;  /* 0x0000000215151810 */ /* 0x000fe20007ffe0ff */
[----:B------:R-:W4:Y:S01]  /*0780*/  @P1 LDG.E R11, desc[UR4][R10.64] ;  /* 0x000000040a0b1981 */ /* 0x000f22000c1e1900 */
[----:B------:R-:W0:Y:S01]  /*0790*/  LDC.64 R6, c[0x0][0x388] ;  /* 0x0000e200ff067b82 */ /* 0x000e220000000a00 */
[----:B-1----:R-:W-:Y:S01]  /*07a0*/  @P1 IMAD.WIDE R8, R13, 0x4, R8 ;  /* 0x000000040d081825 */ /* 0x002fe200078e0208 */
[----:B------:R-:W-:Y:S02]  /*07b0*/  @!P0 IADD3 R15, PT, PT, R20, R21, RZ ;  /* 0x00000015140f8210 */ /* 0x000fe40007ffe0ff */
[----:B--2---:R-:W-:Y:S01]  /*07c0*/  @P1 LEA R2, P2, R12, R2, 0x2 ;  /* 0x000000020c021211 */ /* 0x004fe200078410ff */
[----:B------:R-:W-:-:S03]  /*07d0*/  @!P0 IMAD R21, R21, R17, R16 ;  /* 0x0000001115158224 */ /* 0x000fc600078e0210 */
[----:B------:R-:W-:Y:S01]  /*07e0*/  @P1 LEA.HI.X R3, R12, R3, R14, 0x2, P2 ;  /* 0x000000030c031211 */ /* 0x000fe200010f140e */
[----:B------:R-:W-:Y:S01]  /*07f0*/  @P1 IMAD.WIDE R12, R17, 0x4, R8 ;  /* 0x00000004110c1825 */ /* 0x000fe200078e0208 */
[----:B------:R-:W4:Y:S03]  /*0800*/  @P1 LDG.E R14, desc[UR4][R8.64] ;  /* 0x00000004080e1981 */ /* 0x000f26000c1e1900 */
[----:B---3--:R-:W-:Y:S01]  /*0810*/  @!P0 IMAD.WIDE.U32 R4, R15, 0x4, R4 ;  /* 0x000000040f048825 */ /* 0x008fe200078e0004 */
[----:B------:R-:W2:Y:S04]  /*0820*/  @P1 LDG.E R2, desc[UR4][R2.64+0x4] ;  /* 0x0000040402021981 */ /* 0x000ea8000c1e1900 */
[----:B------:R-:W2:Y:S01]  /*0830*/  @P1 LDG.E R12, desc[UR4][R12.64] ;  /* 0x000000040c0c1981 */ /* 0x000ea2000c1e1900 */
[----:B0-----:R-:W-:-:S03]  /*0840*/  @!P0 IMAD.WIDE R6, R21, 0x4, R6 ;  /* 0x0000000415068825 */ /* 0x001fc600078e0206 */
[----:B------:R-:W3:Y:S04]  /*0850*/  @!P0 LDG.E R5, desc[UR4][R4.64] ;  /* 0x0000000404058981 */ /* 0x000ee8000c1e1900 */
[----:B------:R-:W3:Y:S01]  /*0860*/  @!P0 LDG.E R6, desc[UR4][R6.64] ;  /* 0x0000000406068981 */ /* 0x000ee2000c1e1900 */
[----:B----4-:R-:W-:-:S04]  /*0870*/  @P1 IMAD R11, R11, R14, R24 ;  /* 0x0000000e0b0b1224 */ /* 0x010fc800078e0218 */
[----:B--2---:R-:W-:-:S04]  /*0880*/  @P1 IMAD R24, R2, R12, R11 ;  /* 0x0000000c02181224 */ /* 0x004fc800078e020b */
[----:B---3--:R-:W-:-:S07]  /*0890*/  @!P0 IMAD R24, R5, R6, R24 ;  /* 0x0000000605188224 */ /* 0x008fce00078e0218 */
.L_x_0:
[----:B------:R-:W0:Y:S01]  /*08a0*/  LDC.64 R2, c[0x0][0x390] ;  /* 0x0000e400ff027b82 */ /* 0x000e220000000a00 */
[----:B------:R-:W-:-:S04]  /*08b0*/  IMAD R17, R0, R17, R16 ;  /* 0x0000001100117224 */ /* 0x000fc800078e0210 */
[----:B0-----:R-:W-:-:S05]  /*08c0*/  IMAD.WIDE R2, R17, 0x4, R2 ;  /* 0x0000000411027825 */ /* 0x001fca00078e0202 */
[----:B------:R-:W-:Y:S01]  /*08d0*/  STG.E desc[UR4][R2.64], R24 ;  /* 0x0000001802007986 */ /* 0x000fe2000c101904 */
[----:B------:R-:W-:Y:S05]  /*08e0*/  EXIT ;  /* 0x000000000000794d */ /* 0x000fea0003800000 */
.L_x_4:
[----:B------:R-:W-:-:S00]  /*08f0*/  BRA `(.L_x_4) ;  /* 0xfffffffc00fc7947 */ /* 0x000fc0000383ffff */
[----:B------:R-:W-:-:S00]  /*0900*/  NOP ;  /* 0x0000000000007918 */ /* 0x000fc00000000000 */
[----:B------:R-:W-:-:S00]  /*0910*/  NOP ;  /* 0x0000000000007918 */ /* 0x000fc00000000000 */
[----:B------:R-:W-:-:S00]  /*0920*/  NOP ;  /* 0x0000000000007918 */ /* 0x000fc00000000000 */
[----:B------:R-:W-:-:S00]  /*0930*/  NOP ;  /* 0x0000000000007918 */ /* 0x000fc00000000000 */
[----:B------:R-:W-:-:S00]  /*0940*/  NOP ;  /* 0x0000000000007918 */ /* 0x000fc00000000000 */
[----:B------:R-:W-:-:S00]  /*0950*/  NOP ;  /* 0x0000000000007918 */ /* 0x000fc00000000000 */
[----:B------:R-:W-:-:S00]  /*0960*/  NOP ;  /* 0x0000000000007918 */ /* 0x000fc00000000000 */
[----:B------:R-:W-:-:S00]  /*0970*/  NOP ;  /* 0x0000000000007918 */ /* 0x000fc00000000000 */
.L_x_5:


//--------------------- .nv.shared.reserved.0     --------------------------
	.section	.nv.shared.reserved.0,"aw",@nobits
	.weak		__nv_reservedSMEM_offset_0_alias
	.size		__nv_reservedSMEM_offset_0_alias, 0, 64
	.other		__nv_reservedSMEM_offset_0_alias,@"STO_CUDA_RESERVED_SHARED STV_DEFAULT"
__nv_reservedSMEM_offset_0_alias:
	.zero		0
	.zero		64


//--------------------- .nv.constant0._Z10matrixMultPiS_S_iii --------------------------
	.section	.nv.constant0._Z10matrixMultPiS_S_iii,"a",@progbits
	.sectionflags	@""
	.align	4
.nv.constant0._Z10matrixMultPiS_S_iii:
	.zero		932


//--------------------- SYMBOLS --------------------------

	.type		.nv.reservedSmem.offset0,@object
	.size		.nv.reservedSmem.offset0,0x4
